	.headerflags	@"EF_CUDA_TEXMODE_UNIFIED EF_CUDA_64BIT_ADDRESS EF_CUDA_ACCELERATORS EF_CUDA_SM90 EF_CUDA_VIRTUAL_SM(EF_CUDA_SM90)"
	.elftype	@"ET_EXEC"


//--------------------- .nv.info                  --------------------------
	.section	.nv.info,"",@"SHT_CUDA_INFO"
	.align	4


	//----- nvinfo : EIATTR_REGCOUNT
	.align		4
        /*0000*/ 	.byte	0x04, 0x2f
        /*0002*/ 	.short	(.L_1 - .L_0)
	.align		4
.L_0:
        /*0004*/ 	.word	index@(triton_mm)
        /*0008*/ 	.word	0x00000028


	//----- nvinfo : EIATTR_MIN_STACK_SIZE
	.align		4
.L_1:
        /*000c*/ 	.byte	0x04, 0x12
        /*000e*/ 	.short	(.L_3 - .L_2)
	.align		4
.L_2:
        /*0010*/ 	.word	index@(triton_mm)
        /*0014*/ 	.word	0x00000000


	//----- nvinfo : EIATTR_FRAME_SIZE
	.align		4
.L_3:
        /*0018*/ 	.byte	0x04, 0x11
        /*001a*/ 	.short	(.L_5 - .L_4)
	.align		4
.L_4:
        /*001c*/ 	.word	index@(triton_mm)
        /*0020*/ 	.word	0x00000000


	//----- nvinfo : EIATTR_MIN_STACK_SIZE
	.align		4
.L_5:
        /*0024*/ 	.byte	0x04, 0x12
        /*0026*/ 	.short	(.L_7 - .L_6)
	.align		4
.L_6:
        /*0028*/ 	.word	index@(triton_mm)
        /*002c*/ 	.word	0x00000000
.L_7:


//--------------------- .nv.info.triton_mm        --------------------------
	.section	.nv.info.triton_mm,"",@"SHT_CUDA_INFO"
	.sectionflags	@""
	.align	4


	//----- nvinfo : EIATTR_CUDA_API_VERSION
	.align		4
        /*0000*/ 	.byte	0x04, 0x37
        /*0002*/ 	.short	(.L_9 - .L_8)
.L_8:
        /*0004*/ 	.word	0x0000007c


	//----- nvinfo : EIATTR_KPARAM_INFO
	.align		4
.L_9:
        /*0008*/ 	.byte	0x04, 0x17
        /*000a*/ 	.short	(.L_11 - .L_10)
.L_10:
        /*000c*/ 	.word	0x00000000
        /*0010*/ 	.short	0x0002
        /*0012*/ 	.short	0x0010
        /*0014*/ 	.byte	0x00, 0xf0, 0x21, 0x00


	//----- nvinfo : EIATTR_KPARAM_INFO
	.align		4
.L_11:
        /*0018*/ 	.byte	0x04, 0x17
        /*001a*/ 	.short	(.L_13 - .L_12)
.L_12:
        /*001c*/ 	.word	0x00000000
        /*0020*/ 	.short	0x0001
        /*0022*/ 	.short	0x0008
        /*0024*/ 	.byte	0x00, 0xf0, 0x21, 0x00


	//----- nvinfo : EIATTR_KPARAM_INFO
	.align		4
.L_13:
        /*0028*/ 	.byte	0x04, 0x17
        /*002a*/ 	.short	(.L_15 - .L_14)
.L_14:
        /*002c*/ 	.word	0x00000000
        /*0030*/ 	.short	0x0000
        /*0032*/ 	.short	0x0000
        /*0034*/ 	.byte	0x00, 0xf0, 0x21, 0x00


	//----- nvinfo : EIATTR_SPARSE_MMA_MASK
	.align		4
.L_15:
        /*0038*/ 	.byte	0x03, 0x50
        /*003a*/ 	.short	0x0000


	//----- nvinfo : EIATTR_MAXREG_COUNT
	.align		4
        /*003c*/ 	.byte	0x03, 0x1b
        /*003e*/ 	.short	0x00ff


	//----- nvinfo : EIATTR_COOP_GROUP_MASK_REGIDS
	.align		4
        /*0040*/ 	.byte	0x04, 0x29
        /*0042*/ 	.short	(.L_17 - .L_16)


	//   ....[0]....
.L_16:
        /*0044*/ 	.word	0xffffffff


	//----- nvinfo : EIATTR_COOP_GROUP_INSTR_OFFSETS
	.align		4
.L_17:
        /*0048*/ 	.byte	0x04, 0x28
        /*004a*/ 	.short	(.L_19 - .L_18)


	//   ....[0]....
.L_18:
        /*004c*/ 	.word	0x00000880


	//----- nvinfo : EIATTR_EXIT_INSTR_OFFSETS
	.align		4
.L_19:
        /*0050*/ 	.byte	0x04, 0x1c
        /*0052*/ 	.short	(.L_21 - .L_20)


	//   ....[0]....
.L_20:
        /*0054*/ 	.word	0x00001ea0


	//   ....[1]....
        /*0058*/ 	.word	0x00001f00


	//----- nvinfo : EIATTR_MAX_THREADS
	.align		4
.L_21:
        /*005c*/ 	.byte	0x04, 0x05
        /*005e*/ 	.short	(.L_23 - .L_22)
.L_22:
        /*0060*/ 	.word	0x00000100
        /*0064*/ 	.word	0x00000001
        /*0068*/ 	.word	0x00000001


	//----- nvinfo : EIATTR_CBANK_PARAM_SIZE
	.align		4
.L_23:
        /*006c*/ 	.byte	0x03, 0x19
        /*006e*/ 	.short	0x0018


	//----- nvinfo : EIATTR_PARAM_CBANK
	.align		4
        /*0070*/ 	.byte	0x04, 0x0a
        /*0072*/ 	.short	(.L_25 - .L_24)
	.align		4
.L_24:
        /*0074*/ 	.word	index@(.nv.constant0.triton_mm)
        /*0078*/ 	.short	0x0210
        /*007a*/ 	.short	0x0018


	//----- nvinfo : EIATTR_SW_WAR
	.align		4
.L_25:
        /*007c*/ 	.byte	0x04, 0x36
        /*007e*/ 	.short	(.L_27 - .L_26)
.L_26:
        /*0080*/ 	.word	0x00000008
.L_27:


//--------------------- .nv.callgraph             --------------------------
	.section	.nv.callgraph,"",@"SHT_CUDA_CALLGRAPH"
	.align	4
	.sectionentsize	8
	.align		4
        /*0000*/ 	.word	0x00000000
	.align		4
        /*0004*/ 	.word	0xffffffff
	.align		4
        /*0008*/ 	.word	0x00000000
	.align		4
        /*000c*/ 	.word	0xfffffffe
	.align		4
        /*0010*/ 	.word	0x00000000
	.align		4
        /*0014*/ 	.word	0xfffffffd
	.align		4
        /*0018*/ 	.word	0x00000000
	.align		4
        /*001c*/ 	.word	0xfffffffc


//--------------------- .text.triton_mm           --------------------------
	.section	.text.triton_mm,"ax",@progbits
	.sectionflags	@"SHF_BARRIERS=1"
	.align	128
        .global         triton_mm
        .type           triton_mm,@function
        .size           triton_mm,(.L_x_2 - triton_mm)
        .other          triton_mm,@"STO_CUDA_ENTRY STV_DEFAULT"
triton_mm:
.text.triton_mm:
[----:B------:R-:W1:Y:S02]  /*0000*/  LDC R1, c[0x0][0x28] ;  /* 0x00000a00ff017b82 */ /* 0x000e640000000800 */
[----:B------:R-:W2:Y:S01]  /*0010*/  S2R R8, SR_CTAID.X ;  /* 0x0000000000087919 */ /* 0x000ea20000002500 */
[----:B------:R-:W-:Y:S01]  /*0020*/  IMAD.MOV.U32 R2, RZ, RZ, -0x8 ;  /* 0xfffffff8ff027424 */ /* 0x000fe200078e00ff */
[----:B------:R-:W3:Y:S01]  /*0030*/  S2UR UR4, SR_CgaCtaId ;  /* 0x00000000000479c3 */ /* 0x000ee20000008800 */
[----:B------:R-:W-:Y:S01]  /*0040*/  UMOV UR6, 0x400 ;  /* 0x0000040000067882 */ /* 0x000fe20000000000 */
[----:B------:R-:W-:Y:S01]  /*0050*/  ULDC.64 UR20, c[0x0][0x208] ;  /* 0x0000820000147ab9 */ /* 0x000fe20000000a00 */
[----:B------:R-:W-:Y:S01]  /*0060*/  IMAD.MOV.U32 R32, RZ, RZ, 0x3 ;  /* 0x00000003ff207424 */ /* 0x000fe200078e00ff */
[----:B------:R-:W-:Y:S02]  /*0070*/  CS2R R24, SRZ ;  /* 0x0000000000187805 */ /* 0x000fe4000001ff00 */
[----:B------:R-:W-:Y:S02]  /*0080*/  CS2R R26, SRZ ;  /* 0x00000000001a7805 */ /* 0x000fe4000001ff00 */
[----:B------:R-:W-:-:S02]  /*0090*/  CS2R R28, SRZ ;  /* 0x00000000001c7805 */ /* 0x000fc4000001ff00 */
[----:B------:R-:W-:Y:S01]  /*00a0*/  CS2R R30, SRZ ;  /* 0x00000000001e7805 */ /* 0x000fe2000001ff00 */
[----:B---3--:R-:W-:-:S03]  /*00b0*/  UPRMT UR6, UR4, 0x654, UR6 ;  /* 0x0000065404067896 */ /* 0x008fc60008000006 */
[----:B------:R-:W-:Y:S01]  /*00c0*/  UMOV UR4, 0xffffffff ;  /* 0xffffffff00047882 */ /* 0x000fe20000000000 */
[----:B--2---:R-:W-:-:S05]  /*00d0*/  IMAD.HI R3, R8, 0x2aaaaaab, RZ ;  /* 0x2aaaaaab08037827 */ /* 0x004fca00078e02ff */
[----:B------:R-:W-:-:S04]  /*00e0*/  SHF.R.U32.HI R0, RZ, 0x1f, R3 ;  /* 0x0000001fff007819 */ /* 0x000fc80000011603 */
[----:B------:R-:W-:-:S05]  /*00f0*/  LEA.HI.SX32 R3, R3, R0, 0x19 ;  /* 0x0000000003037211 */ /* 0x000fca00078fcaff */
[C---:B------:R-:W-:Y:S02]  /*0100*/  IMAD R0, R3.reuse, R2, 0x40 ;  /* 0x0000004003007424 */ /* 0x040fe400078e0202 */
[----:B------:R-:W-:-:S03]  /*0110*/  IMAD R7, R3, -0x300, R8 ;  /* 0xfffffd0003077824 */ /* 0x000fc600078e0208 */
[----:B------:R-:W-:Y:S02]  /*0120*/  VIMNMX R2, R0, 0x8, PT ;  /* 0x0000000800027848 */ /* 0x000fe40003fe0100 */
[----:B------:R-:W-:Y:S02]  /*0130*/  IABS R6, R7 ;  /* 0x0000000700067213 */ /* 0x000fe40000000000 */
[-C--:B------:R-:W-:Y:S02]  /*0140*/  IABS R10, R2.reuse ;  /* 0x00000002000a7213 */ /* 0x080fe40000000000 */
[-C--:B------:R-:W-:Y:S02]  /*0150*/  IABS R11, R2.reuse ;  /* 0x00000002000b7213 */ /* 0x080fe40000000000 */
[----:B------:R-:W2:Y:S01]  /*0160*/  I2F.RP R0, R10 ;  /* 0x0000000a00007306 */ /* 0x000ea20000209400 */
[----:B------:R-:W-:-:S04]  /*0170*/  LOP3.LUT R7, R7, R2, RZ, 0x3c, !PT ;  /* 0x0000000207077212 */ /* 0x000fc800078e3cff */
[----:B------:R-:W-:-:S03]  /*0180*/  ISETP.GE.AND P2, PT, R7, RZ, PT ;  /* 0x000000ff0700720c */ /* 0x000fc60003f46270 */
[----:B--2---:R-:W2:Y:S02]  /*0190*/  MUFU.RCP R0, R0 ;  /* 0x0000000000007308 */ /* 0x004ea40000001000 */
[----:B--2---:R-:W-:Y:S01]  /*01a0*/  VIADD R4, R0, 0xffffffe ;  /* 0x0ffffffe00047836 */ /* 0x004fe20000000000 */
[----:B------:R-:W-:-:S05]  /*01b0*/  IABS R0, R8 ;  /* 0x0000000800007213 */ /* 0x000fca0000000000 */
[----:B------:R2:W3:Y:S02]  /*01c0*/  F2I.FTZ.U32.TRUNC.NTZ R5, R4 ;  /* 0x0000000400057305 */ /* 0x0004e4000021f000 */
[----:B--2---:R-:W-:Y:S02]  /*01d0*/  IMAD.MOV.U32 R4, RZ, RZ, RZ ;  /* 0x000000ffff047224 */ /* 0x004fe400078e00ff */
[----:B---3--:R-:W-:-:S04]  /*01e0*/  IMAD.MOV R9, RZ, RZ, -R5 ;  /* 0x000000ffff097224 */ /* 0x008fc800078e0a05 */
[----:B------:R-:W-:-:S04]  /*01f0*/  IMAD R9, R9, R10, RZ ;  /* 0x0000000a09097224 */ /* 0x000fc800078e02ff */
[----:B------:R-:W-:-:S04]  /*0200*/  IMAD.HI.U32 R5, R5, R9, R4 ;  /* 0x0000000905057227 */ /* 0x000fc800078e0004 */
[----:B------:R-:W-:Y:S02]  /*0210*/  IMAD.MOV R9, RZ, RZ, -R11 ;  /* 0x000000ffff097224 */ /* 0x000fe400078e0a0b */
[----:B------:R-:W-:-:S04]  /*0220*/  IMAD.HI.U32 R4, R5, R6, RZ ;  /* 0x0000000605047227 */ /* 0x000fc800078e00ff */
[----:B------:R-:W-:-:S04]  /*0230*/  IMAD.HI.U32 R5, R5, R0, RZ ;  /* 0x0000000005057227 */ /* 0x000fc800078e00ff */
[-C--:B------:R-:W-:Y:S02]  /*0240*/  IMAD R6, R4, R9.reuse, R6 ;  /* 0x0000000904067224 */ /* 0x080fe400078e0206 */
[----:B------:R-:W-:Y:S02]  /*0250*/  IMAD R5, R5, R9, R0 ;  /* 0x0000000905057224 */ /* 0x000fe400078e0200 */
[----:B------:R-:W2:Y:S01]  /*0260*/  S2R R0, SR_TID.X ;  /* 0x0000000000007919 */ /* 0x000ea20000002100 */
[C---:B------:R-:W-:Y:S02]  /*0270*/  ISETP.GT.U32.AND P3, PT, R10.reuse, R6, PT ;  /* 0x000000060a00720c */ /* 0x040fe40003f64070 */
[----:B------:R-:W-:-:S11]  /*0280*/  ISETP.GT.U32.AND P0, PT, R10, R5, PT ;  /* 0x000000050a00720c */ /* 0x000fd60003f04070 */
[--C-:B------:R-:W-:Y:S02]  /*0290*/  @!P3 IMAD.IADD R6, R6, 0x1, -R10.reuse ;  /* 0x000000010606b824 */ /* 0x100fe400078e0a0a */
[--C-:B------:R-:W-:Y:S02]  /*02a0*/  @!P0 IMAD.IADD R5, R5, 0x1, -R10.reuse ;  /* 0x0000000105058824 */ /* 0x100fe400078e0a0a */
[----:B------:R-:W-:Y:S01]  /*02b0*/  @!P3 VIADD R4, R4, 0x1 ;  /* 0x000000010404b836 */ /* 0x000fe20000000000 */
[----:B------:R-:W-:Y:S02]  /*02c0*/  ISETP.GE.U32.AND P0, PT, R6, R10, PT ;  /* 0x0000000a0600720c */ /* 0x000fe40003f06070 */
[----:B------:R-:W-:Y:S02]  /*02d0*/  ISETP.GT.U32.AND P1, PT, R10, R5, PT ;  /* 0x000000050a00720c */ /* 0x000fe40003f24070 */
[----:B------:R-:W-:Y:S02]  /*02e0*/  ISETP.GE.AND P3, PT, R8, RZ, PT ;  /* 0x000000ff0800720c */ /* 0x000fe40003f66270 */
[----:B------:R-:W3:Y:S07]  /*02f0*/  LDC.64 R8, c[0x0][0x218] ;  /* 0x00008600ff087b82 */ /* 0x000eee0000000a00 */
[----:B------:R-:W-:Y:S01]  /*0300*/  @P0 VIADD R4, R4, 0x1 ;  /* 0x0000000104040836 */ /* 0x000fe20000000000 */
[----:B------:R-:W-:Y:S01]  /*0310*/  ISETP.NE.AND P0, PT, R2, RZ, PT ;  /* 0x000000ff0200720c */ /* 0x000fe20003f05270 */
[----:B------:R-:W-:Y:S01]  /*0320*/  @!P1 IMAD.IADD R5, R5, 0x1, -R10 ;  /* 0x0000000105059824 */ /* 0x000fe200078e0a0a */
[----:B------:R-:W-:Y:S01]  /*0330*/  LOP3.LUT R2, RZ, R2, RZ, 0x33, !PT ;  /* 0x00000002ff027212 */ /* 0x000fe200078e33ff */
[----:B------:R-:W-:Y:S01]  /*0340*/  @!P2 IMAD.MOV R4, RZ, RZ, -R4 ;  /* 0x000000ffff04a224 */ /* 0x000fe200078e0a04 */
[--C-:B--2---:R-:W-:Y:S01]  /*0350*/  SHF.R.U32.HI R7, RZ, 0x3, R0.reuse ;  /* 0x00000003ff077819 */ /* 0x104fe20000011600 */
[----:B------:R-:W-:Y:S01]  /*0360*/  @!P3 IMAD.MOV R5, RZ, RZ, -R5 ;  /* 0x000000ffff05b224 */ /* 0x000fe200078e0a05 */
[----:B------:R-:W-:Y:S01]  /*0370*/  SHF.R.U32.HI R13, RZ, 0x2, R0 ;  /* 0x00000002ff0d7819 */ /* 0x000fe20000011600 */
[----:B------:R-:W2:Y:S01]  /*0380*/  LDC.64 R10, c[0x0][0x210] ;  /* 0x00008400ff0a7b82 */ /* 0x000ea20000000a00 */
[----:B------:R-:W-:Y:S01]  /*0390*/  SEL R6, R2, R4, !P0 ;  /* 0x0000000402067207 */ /* 0x000fe20004000000 */
[----:B------:R-:W-:Y:S01]  /*03a0*/  IMAD.SHL.U32 R14, R0, 0x4, RZ ;  /* 0x00000004000e7824 */ /* 0x000fe200078e00ff */
[----:B------:R-:W-:-:S02]  /*03b0*/  SEL R4, R2, R5, !P0 ;  /* 0x0000000502047207 */ /* 0x000fc40004000000 */
[----:B------:R-:W-:Y:S01]  /*03c0*/  SGXT.U32 R7, R7, 0x5 ;  /* 0x000000050707781a */ /* 0x000fe20000000000 */
[----:B------:R-:W-:Y:S01]  /*03d0*/  IMAD.SHL.U32 R2, R6, 0x20, RZ ;  /* 0x0000002006027824 */ /* 0x000fe200078e00ff */
[----:B------:R-:W-:Y:S01]  /*03e0*/  SGXT.U32 R13, R13, 0x6 ;  /* 0x000000060d0d781a */ /* 0x000fe20000000000 */
[----:B------:R-:W-:Y:S01]  /*03f0*/  IMAD R3, R3, 0x8, R4 ;  /* 0x0000000803037824 */ /* 0x000fe200078e0204 */
[----:B------:R-:W-:Y:S02]  /*0400*/  LOP3.LUT R19, R14, 0x4, RZ, 0xc0, !PT ;  /* 0x000000040e137812 */ /* 0x000fe400078ec0ff */
[----:B------:R-:W-:Y:S01]  /*0410*/  LOP3.LUT R6, R2, R7, RZ, 0xfc, !PT ;  /* 0x0000000702067212 */ /* 0x000fe200078efcff */
[----:B------:R-:W-:Y:S01]  /*0420*/  IMAD.SHL.U32 R4, R3, 0x40, RZ ;  /* 0x0000004003047824 */ /* 0x000fe200078e00ff */
[----:B------:R-:W-:Y:S02]  /*0430*/  SHF.R.S32.HI R5, RZ, 0x19, R3 ;  /* 0x00000019ff057819 */ /* 0x000fe40000011403 */
[----:B------:R-:W-:Y:S01]  /*0440*/  SHF.R.U32.HI R3, RZ, 0x3, R0 ;  /* 0x00000003ff037819 */ /* 0x000fe20000011600 */
[----:B------:R-:W-:Y:S01]  /*0450*/  IMAD.HI R12, R6, 0x2aaaaaab, RZ ;  /* 0x2aaaaaab060c7827 */ /* 0x000fe200078e02ff */
[----:B------:R-:W-:-:S02]  /*0460*/  LOP3.LUT R4, R4, R13, RZ, 0xfc, !PT ;  /* 0x0000000d04047212 */ /* 0x000fc400078efcff */
[----:B------:R-:W-:Y:S02]  /*0470*/  SGXT R5, R5, 0x1 ;  /* 0x000000010505781a */ /* 0x000fe40000000200 */
[----:B------:R-:W-:Y:S02]  /*0480*/  SHF.R.U32.HI R15, RZ, 0x1f, R12 ;  /* 0x0000001fff0f7819 */ /* 0x000fe4000001160c */
[----:B------:R-:W-:Y:S02]  /*0490*/  LOP3.LUT R16, R3, R0, RZ, 0x3c, !PT ;  /* 0x0000000003107212 */ /* 0x000fe400078e3cff */
[----:B------:R-:W-:Y:S02]  /*04a0*/  LEA.HI R17, R12, R15, RZ, 0x17 ;  /* 0x0000000f0c117211 */ /* 0x000fe400078fb8ff */
[----:B------:R-:W-:Y:S01]  /*04b0*/  LEA.HI R12, R5, R4, RZ, 0xc ;  /* 0x00000004050c7211 */ /* 0x000fe200078f60ff */
[----:B------:R-:W-:Y:S01]  /*04c0*/  IMAD.SHL.U32 R5, R0, 0x8, RZ ;  /* 0x0000000800057824 */ /* 0x000fe200078e00ff */
[----:B------:R-:W-:Y:S01]  /*04d0*/  LOP3.LUT R14, R14, 0x1c, RZ, 0xc0, !PT ;  /* 0x0000001c0e0e7812 */ /* 0x000fe200078ec0ff */
[----:B------:R-:W-:Y:S01]  /*04e0*/  IMAD.SHL.U32 R16, R16, 0x4, RZ ;  /* 0x0000000410107824 */ /* 0x000fe200078e00ff */
[----:B------:R-:W-:Y:S01]  /*04f0*/  LOP3.LUT R15, R12, 0x3ff000, RZ, 0xc0, !PT ;  /* 0x003ff0000c0f7812 */ /* 0x000fe200078ec0ff */
[----:B------:R-:W-:Y:S01]  /*0500*/  IMAD R17, R17, -0xc00, R6 ;  /* 0xfffff40011117824 */ /* 0x000fe200078e0206 */
[----:B------:R-:W-:-:S02]  /*0510*/  LOP3.LUT R12, R5, 0x18, R0, 0x48, !PT ;  /* 0x00000018050c7812 */ /* 0x000fc400078e4800 */
[----:B------:R-:W-:Y:S01]  /*0520*/  LOP3.LUT R6, R5, 0x18, RZ, 0xc0, !PT ;  /* 0x0000001805067812 */ /* 0x000fe200078ec0ff */
[----:B------:R-:W-:Y:S01]  /*0530*/  IMAD.IADD R15, R4, 0x1, -R15 ;  /* 0x00000001040f7824 */ /* 0x000fe200078e0a0f */
[----:B------:R-:W-:Y:S01]  /*0540*/  LOP3.LUT R16, R19, 0x18, R16, 0xf8, !PT ;  /* 0x0000001813107812 */ /* 0x000fe200078ef810 */
[----:B------:R-:W-:Y:S01]  /*0550*/  IMAD R18, R13, 0x20, R12 ;  /* 0x000000200d127824 */ /* 0x000fe200078e020c */
[----:B------:R-:W-:Y:S01]  /*0560*/  SHF.R.U32.HI R20, RZ, 0x1, R0 ;  /* 0x00000001ff147819 */ /* 0x000fe20000011600 */
[----:B------:R-:W-:Y:S01]  /*0570*/  IMAD R15, R15, 0xc00, R6 ;  /* 0x00000c000f0f7824 */ /* 0x000fe200078e0206 */
[----:B------:R-:W-:Y:S01]  /*0580*/  SHF.R.U32.HI R21, RZ, 0x5, R0 ;  /* 0x00000005ff157819 */ /* 0x000fe20000011600 */
[----:B------:R-:W-:Y:S01]  /*0590*/  IMAD R17, R17, 0xc00, R14 ;  /* 0x00000c0011117824 */ /* 0x000fe200078e020e */
[----:B------:R-:W-:Y:S01]  /*05a0*/  SHF.R.U32.HI R23, RZ, 0x2, R0 ;  /* 0x00000002ff177819 */ /* 0x000fe20000011600 */
[----:B------:R-:W-:Y:S01]  /*05b0*/  IMAD R16, R7, 0x20, R16 ;  /* 0x0000002007107824 */ /* 0x000fe200078e0210 */
[----:B------:R-:W-:Y:S01]  /*05c0*/  LEA R7, R18, UR6, 0x1 ;  /* 0x0000000612077c11 */ /* 0x000fe2000f8e08ff */
[----:B--2---:R-:W-:Y:S01]  /*05d0*/  IMAD.WIDE R12, R15, 0x2, R10 ;  /* 0x000000020f0c7825 */ /* 0x004fe200078e020a */
[----:B------:R-:W-:-:S03]  /*05e0*/  LOP3.LUT R22, R21, 0x7fffffc, RZ, 0xc0, !PT ;  /* 0x07fffffc15167812 */ /* 0x000fc600078ec0ff */
[----:B---3--:R-:W-:Y:S01]  /*05f0*/  IMAD.WIDE R14, R17, 0x2, R8 ;  /* 0x00000002110e7825 */ /* 0x008fe200078e0208 */
[----:B------:R-:W-:Y:S01]  /*0600*/  LEA R8, R16, UR6, 0x1 ;  /* 0x0000000610087c11 */ /* 0x000fe2000f8e08ff */
[----:B------:R-:W-:Y:S01]  /*0610*/  @!PT LDS RZ, [RZ] ;  /* 0x00000000fffff984 */ /* 0x000fe20000000800 */
[----:B------:R-:W-:Y:S01]  /*0620*/  @!PT LDS RZ, [RZ] ;  /* 0x00000000fffff984 */ /* 0x000fe20000000800 */
[----:B------:R-:W-:Y:S01]  /*0630*/  @!PT LDS RZ, [RZ] ;  /* 0x00000000fffff984 */ /* 0x000fe20000000800 */
[----:B------:R-:W-:Y:S01]  /*0640*/  LDGSTS.E.BYPASS.128 [R7], desc[UR20][R12.64] ;  /* 0x000000000c077fae */ /* 0x000fe2000b901c54 */
[----:B------:R-:W-:Y:S01]  /*0650*/  IADD3 R18, P1, R12, 0x100, RZ ;  /* 0x000001000c127810 */ /* 0x000fe20007f3e0ff */
[----:B------:R-:W-:Y:S01]  /*0660*/  IMAD.MOV.U32 R19, RZ, RZ, -0x20 ;  /* 0xffffffe0ff137424 */ /* 0x000fe200078e00ff */
[----:B------:R-:W-:Y:S01]  /*0670*/  IADD3 R34, P0, R14, 0x100, RZ ;  /* 0x000001000e227810 */ /* 0x000fe20007f1e0ff */
[----:B------:R-:W0:Y:S02]  /*0680*/  LDGDEPBAR ;  /* 0x00000000000079af */ /* 0x000e240000000000 */
[----:B------:R-:W-:Y:S02]  /*0690*/  IMAD.X R11, RZ, RZ, R13, P1 ;  /* 0x000000ffff0b7224 */ /* 0x000fe400008e060d */
[----:B------:R-:W-:Y:S01]  /*06a0*/  LDGSTS.E.64 [R8+0x5000], desc[UR20][R14.64] ;  /* 0x050000000e087fae */ /* 0x000fe2000b921a54 */
[----:B------:R-:W-:-:S03]  /*06b0*/  IMAD.X R9, RZ, RZ, R15, P0 ;  /* 0x000000ffff097224 */ /* 0x000fc600000e060f */
[----:B------:R-:W0:Y:S01]  /*06c0*/  LDGDEPBAR ;  /* 0x00000000000079af */ /* 0x000e220000000000 */
[----:B------:R-:W-:Y:S06]  /*06d0*/  BAR.SYNC.DEFER_BLOCKING 0x0 ;  /* 0x0000000000007b1d */ /* 0x000fec0000010000 */
[----:B------:R-:W-:Y:S01]  /*06e0*/  @!PT LDS RZ, [RZ] ;  /* 0x00000000fffff984 */ /* 0x000fe20000000800 */
[----:B------:R-:W-:Y:S01]  /*06f0*/  @!PT LDS RZ, [RZ] ;  /* 0x00000000fffff984 */ /* 0x000fe20000000800 */
[----:B------:R-:W-:Y:S01]  /*0700*/  @!PT LDS RZ, [RZ] ;  /* 0x00000000fffff984 */ /* 0x000fe20000000800 */
[----:B------:R-:W-:Y:S04]  /*0710*/  LDGSTS.E.BYPASS.128 [R7+0x1000], desc[UR20][R12.64+0x40] ;  /* 0x010000400c077fae */ /* 0x000fe8000b901c54 */
[----:B------:R-:W0:Y:S04]  /*0720*/  LDGDEPBAR ;  /* 0x00000000000079af */ /* 0x000e280000000000 */
[----:B------:R-:W-:Y:S04]  /*0730*/  LDGSTS.E.64 [R8+0x5800], desc[UR20][R14.64+0x40] ;  /* 0x058000400e087fae */ /* 0x000fe8000b921a54 */
        /* <DEDUP_REMOVED lines=13> */
[----:B------:R2:W-:Y:S04]  /*0810*/  LDGSTS.E.BYPASS.128 [R7+0x3000], desc[UR20][R12.64+0xc0] ;  /* 0x030000c00c077fae */ /* 0x0005e8000b901c54 */
[----:B------:R-:W0:Y:S04]  /*0820*/  LDGDEPBAR ;  /* 0x00000000000079af */ /* 0x000e280000000000 */
[----:B------:R3:W-:Y:S04]  /*0830*/  LDGSTS.E.64 [R8+0x6800], desc[UR20][R14.64+0xc0] ;  /* 0x068000c00e087fae */ /* 0x0007e8000b921a54 */
[----:B------:R-:W0:Y:S01]  /*0840*/  LDGDEPBAR ;  /* 0x00000000000079af */ /* 0x000e220000000000 */
[----:B--2---:R-:W-:-:S04]  /*0850*/  LOP3.LUT R12, R20, 0x40, RZ, 0xc0, !PT ;  /* 0x00000040140c7812 */ /* 0x004fc800078ec0ff */
[C---:B------:R-:W-:Y:S02]  /*0860*/  LOP3.LUT R10, R12.reuse, 0x800000, RZ, 0xfc, !PT ;  /* 0x008000000c0a7812 */ /* 0x040fe400078efcff */
[----:B------:R-:W-:-:S07]  /*0870*/  LOP3.LUT R12, R12, 0x800002, RZ, 0xfc, !PT ;  /* 0x008000020c0c7812 */ /* 0x000fce00078efcff */
.L_x_0:
[----:B------:R-:W2:Y:S01]  /*0880*/  SHFL.IDX PT, R13, R22, RZ, 0x1f ;  /* 0x00001fff160d7589 */ /* 0x000ea200000e0000 */
[----:B------:R-:W-:Y:S01]  /*0890*/  UIADD3 UR4, UR4, 0x1, URZ ;  /* 0x0000000104047890 */ /* 0x000fe2000fffe03f */
[----:B---3--:R-:W-:Y:S01]  /*08a0*/  IMAD.MOV.U32 R14, RZ, RZ, R10 ;  /* 0x000000ffff0e7224 */ /* 0x008fe200078e000a */
[----:B------:R-:W-:-:S04]  /*08b0*/  DEPBAR.LE SB0, 0x6 ;  /* 0x000081800000791a */ /* 0x000fc80000000000 */
[----:B------:R-:W-:Y:S01]  /*08c0*/  UISETP.GE.AND UP0, UPT, UR4, 0x5, UPT ;  /* 0x000000050400788c */ /* 0x000fe2000bf06270 */
[----:B------:R-:W-:Y:S01]  /*08d0*/  BAR.SYNC.DEFER_BLOCKING 0x0 ;  /* 0x0000000000007b1d */ /* 0x000fe20000010000 */
[----:B------:R-:W-:Y:S02]  /*08e0*/  IMAD.MOV.U32 R15, RZ, RZ, -0x7fffffe0 ;  /* 0x80000020ff0f7424 */ /* 0x000fe400078e00ff */
[----:B------:R-:W-:Y:S01]  /*08f0*/  USEL UR16, UR4, URZ, !UP0 ;  /* 0x0000003f04107287 */ /* 0x000fe2000c000000 */
[----:B------:R-:W-:Y:S02]  /*0900*/  VIADD R32, R32, 0x1 ;  /* 0x0000000120207836 */ /* 0x000fe40000000000 */
[----:B------:R-:W-:Y:S01]  /*0910*/  IMAD.MOV.U32 R36, RZ, RZ, R34 ;  /* 0x000000ffff247224 */ /* 0x000fe200078e0022 */
[----:B------:R-:W-:Y:S01]  /*0920*/  ULEA UR4, UR16, UR6, 0xb ;  /* 0x0000000610047291 */ /* 0x000fe2000f8e583f */
[----:B------:R-:W-:Y:S01]  /*0930*/  IMAD.MOV.U32 R37, RZ, RZ, R9 ;  /* 0x000000ffff257224 */ /* 0x000fe200078e0009 */
[----:B------:R-:W-:-:S02]  /*0940*/  ISETP.GE.AND P1, PT, R32, 0x5, PT ;  /* 0x000000052000780c */ /* 0x000fc40003f26270 */
[----:B------:R-:W-:Y:S02]  /*0950*/  UIADD3 UR4, UR4, 0x5000, URZ ;  /* 0x0000500004047890 */ /* 0x000fe4000fffe03f */
[----:B------:R-:W-:Y:S02]  /*0960*/  SEL R32, R32, RZ, !P1 ;  /* 0x000000ff20207207 */ /* 0x000fe40004800000 */
[----:B------:R-:W-:Y:S01]  /*0970*/  USHF.R.U32.HI UR4, URZ, 0x4, UR4 ;  /* 0x000000043f047899 */ /* 0x000fe20008011604 */
[----:B--2---:R-:W-:Y:S01]  /*0980*/  R2UR UR5, R13 ;  /* 0x000000000d0572ca */ /* 0x004fe200000e0000 */
[----:B------:R-:W-:Y:S02]  /*0990*/  IMAD.MOV.U32 R13, RZ, RZ, R14 ;  /* 0x000000ffff0d7224 */ /* 0x000fe400078e000e */
[----:B------:R-:W-:Y:S01]  /*09a0*/  ULOP3.LUT UR4, UR4, 0x3fff, URZ, 0xc0, !UPT ;  /* 0x00003fff04047892 */ /* 0x000fe2000f8ec03f */
[C---:B------:R-:W-:Y:S02]  /*09b0*/  IMAD R33, R32.reuse, 0x800, R8 ;  /* 0x0000080020217824 */ /* 0x040fe400078e0208 */
[----:B------:R-:W-:Y:S01]  /*09c0*/  VIADD R9, R32, 0x1 ;  /* 0x0000000120097836 */ /* 0x000fe20000000000 */
[----:B------:R-:W-:-:S03]  /*09d0*/  WARPGROUP.ARRIVE ;  /* 0x00000000000079c5 */ /* 0x000fc60000000000 */
[----:B------:R-:W-:Y:S01]  /*09e0*/  UMOV UR9, UR4 ;  /* 0x0000000400097c82 */ /* 0x000fe20008000000 */
[C---:B------:R-:W-:Y:S02]  /*09f0*/  ISETP.GE.AND P1, PT, R9.reuse, 0x5, PT ;  /* 0x000000050900780c */ /* 0x040fe40003f26270 */
[----:B------:R-:W-:Y:S01]  /*0a00*/  USHF.L.U32 UR7, UR5, 0x6, URZ ;  /* 0x0000000605077899 */ /* 0x000fe2000800063f */
[----:B------:R-:W-:Y:S01]  /*0a10*/  IADD3 R16, P0, R13, UR9, RZ ;  /* 0x000000090d107c10 */ /* 0x000fe2000ff1e0ff */
[----:B------:R-:W-:Y:S01]  /*0a20*/  ULEA UR5, UR16, UR6, 0xc ;  /* 0x0000000610057291 */ /* 0x000fe2000f8e603f */
[----:B------:R-:W-:Y:S01]  /*0a30*/  IMAD.MOV.U32 R13, RZ, RZ, R15 ;  /* 0x000000ffff0d7224 */ /* 0x000fe200078e000f */
[----:B------:R-:W-:Y:S01]  /*0a40*/  ULOP3.LUT UR7, UR7, 0xc0, URZ, 0xc0, !UPT ;  /* 0x000000c007077892 */ /* 0x000fe2000f8ec03f */
[----:B------:R-:W-:Y:S01]  /*0a50*/  R2UR UR10, R16 ;  /* 0x00000000100a72ca */ /* 0x000fe200000e0000 */
[----:B------:R-:W-:Y:S01]  /*0a60*/  USHF.R.U32.HI UR8, URZ, 0x4, UR5 ;  /* 0x000000043f087899 */ /* 0x000fe20008011605 */
[----:B------:R-:W-:Y:S01]  /*0a70*/  IMAD.MOV.U32 R16, RZ, RZ, R12 ;  /* 0x000000ffff107224 */ /* 0x000fe200078e000c */
[----:B------:R-:W-:Y:S01]  /*0a80*/  UIADD3 UR16, UR16, 0x1, URZ ;  /* 0x0000000110107890 */ /* 0x000fe2000fffe03f */
[----:B------:R-:W-:Y:S01]  /*0a90*/  SEL R9, R9, RZ, !P1 ;  /* 0x000000ff09097207 */ /* 0x000fe20004800000 */
[----:B------:R-:W-:Y:S01]  /*0aa0*/  UMOV UR5, URZ ;  /* 0x0000003f00057c82 */ /* 0x000fe20008000000 */
[----:B------:R-:W-:Y:S01]  /*0ab0*/  ULOP3.LUT UR8, UR8, 0x3fff, URZ, 0xc0, !UPT ;  /* 0x00003fff08087892 */ /* 0x000fe2000f8ec03f */
[----:B------:R-:W-:-:S02]  /*0ac0*/  UMOV UR9, UR5 ;  /* 0x0000000500097c82 */ /* 0x000fc40008000000 */
[----:B------:R-:W-:Y:S01]  /*0ad0*/  IMAD R35, R9, 0x800, R8 ;  /* 0x0000080009237824 */ /* 0x000fe200078e0208 */
[----:B------:R-:W-:Y:S01]  /*0ae0*/  IADD3.X R17, R13, UR9, RZ, P0, !PT ;  /* 0x000000090d117c10 */ /* 0x000fe200087fe4ff */
[----:B------:R-:W-:Y:S01]  /*0af0*/  UIADD3 UR12, UP0, UR7, UR8, URZ ;  /* 0x00000008070c7290 */ /* 0x000fe2000ff1e03f */
[----:B------:R-:W-:Y:S02]  /*0b00*/  IMAD.MOV.U32 R13, RZ, RZ, -0x7fffffe0 ;  /* 0x80000020ff0d7424 */ /* 0x000fe400078e00ff */
[----:B------:R-:W-:Y:S01]  /*0b10*/  R2UR UR11, R17 ;  /* 0x00000000110b72ca */ /* 0x000fe200000e0000 */
[----:B------:R-:W-:Y:S01]  /*0b20*/  UIADD3.X UR13, URZ, URZ, URZ, UP0, !UPT ;  /* 0x0000003f3f0d7290 */ /* 0x000fe200087fe43f */
[----:B------:R-:W-:Y:S01]  /*0b30*/  IMAD.MOV.U32 R17, RZ, RZ, R13 ;  /* 0x000000ffff117224 */ /* 0x000fe200078e000d */
[----:B------:R-:W-:Y:S02]  /*0b40*/  ULOP3.LUT UR8, UR12, 0x1000000, URZ, 0xfc, !UPT ;  /* 0x010000000c087892 */ /* 0x000fe4000f8efc3f */
[----:B------:R-:W-:-:S02]  /*0b50*/  ULOP3.LUT UR9, UR13, 0x80000020, URZ, 0xfc, !UPT ;  /* 0x800000200d097892 */ /* 0x000fc4000f8efc3f */
[----:B------:R-:W-:-:S07]  /*0b60*/  UISETP.GE.AND UP0, UPT, UR16, 0x5, UPT ;  /* 0x000000051000788c */ /* 0x000fce000bf06270 */
[----:B------:R-:W-:Y:S01]  /*0b70*/  HGMMA.64x16x16.F32.BF16 R24, gdesc[UR8], R24 ;  /* 0x00200000081879f0 */ /* 0x000fe20008701818 */
[----:B------:R-:W-:Y:S01]  /*0b80*/  UMOV UR8, UR4 ;  /* 0x0000000400087c82 */ /* 0x000fe20008000000 */
[----:B------:R-:W-:Y:S01]  /*0b90*/  UMOV UR9, 0x80000020 ;  /* 0x8000002000097882 */ /* 0x000fe20000000000 */
[----:B------:R-:W-:Y:S01]  /*0ba0*/  IADD3 R16, P0, R16, UR8, RZ ;  /* 0x0000000810107c10 */ /* 0x000fe2000ff1e0ff */
[----:B------:R-:W-:Y:S01]  /*0bb0*/  UMOV UR8, 0x1000002 ;  /* 0x0100000200087882 */ /* 0x000fe20000000000 */
[----:B------:R-:W-:Y:S02]  /*0bc0*/  USEL UR10, UR16, URZ, !UP0 ;  /* 0x0000003f100a7287 */ /* 0x000fe4000c000000 */
[----:B------:R-:W-:Y:S01]  /*0bd0*/  IADD3.X R17, R17, UR5, RZ, P0, !PT ;  /* 0x0000000511117c10 */ /* 0x000fe200087fe4ff */
[----:B------:R-:W-:Y:S01]  /*0be0*/  UIADD3.64 UR12, UR12, UR8, URZ ;  /* 0x000000080c0c7297 */ /* 0x000fe2000fffe03f */
[----:B------:R-:W-:Y:S01]  /*0bf0*/  R2UR UR14, R16 ;  /* 0x00000000100e72ca */ /* 0x000fe200000e0000 */
[----:B------:R-:W-:Y:S01]  /*0c00*/  ULEA UR4, UR10, UR6, 0xb ;  /* 0x000000060a047291 */ /* 0x000fe2000f8e583f */
[----:B------:R-:W-:Y:S01]  /*0c10*/  R2UR UR15, R17 ;  /* 0x00000000110f72ca */ /* 0x000fe200000e0000 */
[----:B------:R-:W-:Y:S01]  /*0c20*/  IMAD.MOV.U32 R16, RZ, RZ, R14 ;  /* 0x000000ffff107224 */ /* 0x000fe200078e000e */
[----:B------:R-:W-:Y:S01]  /*0c30*/  UMOV UR5, URZ ;  /* 0x0000003f00057c82 */ /* 0x000fe20008000000 */
[----:B------:R-:W-:Y:S01]  /*0c40*/  UIADD3 UR4, UR4, 0x5000, URZ ;  /* 0x0000500004047890 */ /* 0x000fe2000fffe03f */
[----:B------:R-:W-:-:S03]  /*0c50*/  IMAD.MOV.U32 R17, RZ, RZ, R15 ;  /* 0x000000ffff117224 */ /* 0x000fc600078e000f */
[----:B------:R-:W-:-:S04]  /*0c60*/  USHF.R.U32.HI UR4, URZ, 0x4, UR4 ;  /* 0x000000043f047899 */ /* 0x000fc80008011604 */
[----:B------:R-:W-:-:S07]  /*0c70*/  ULOP3.LUT UR4, UR4, 0x3fff, URZ, 0xc0, !UPT ;  /* 0x00003fff04047892 */ /* 0x000fce000f8ec03f */
[----:B------:R-:W-:Y:S02]  /*0c80*/  UMOV UR11, UR4 ;  /* 0x00000004000b7c82 */ /* 0x000fe40008000000 */
[----:B------:R-:W-:Y:S01]  /*0c90*/  IADD3 R16, P0, R16, UR11, RZ ;  /* 0x0000000b10107c10 */ /* 0x000fe2000ff1e0ff */
[----:B------:R-:W-:-:S03]  /*0ca0*/  UMOV UR11, UR5 ;  /* 0x00000005000b7c82 */ /* 0x000fc60008000000 */
[----:B------:R-:W-:Y:S01]  /*0cb0*/  IADD3.X R17, R17, UR11, RZ, P0, !PT ;  /* 0x0000000b11117c10 */ /* 0x000fe200087fe4ff */
[----:B------:R-:W-:Y:S01]  /*0cc0*/  UMOV UR11, UR4 ;  /* 0x00000004000b7c82 */ /* 0x000fe20008000000 */
[----:B------:R-:W-:Y:S02]  /*0cd0*/  ULEA UR4, UR10, UR6, 0xc ;  /* 0x000000060a047291 */ /* 0x000fe4000f8e603f */
[----:B------:R-:W-:Y:S02]  /*0ce0*/  UIADD3 UR10, UR10, 0x1, URZ ;  /* 0x000000010a0a7890 */ /* 0x000fe4000fffe03f */
[----:B------:R-:W-:-:S04]  /*0cf0*/  USHF.R.U32.HI UR4, URZ, 0x4, UR4 ;  /* 0x000000043f047899 */ /* 0x000fc80008011604 */
[----:B------:R-:W-:-:S04]  /*0d00*/  ULOP3.LUT UR4, UR4, 0x3fff, URZ, 0xc0, !UPT ;  /* 0x00003fff04047892 */ /* 0x000fc8000f8ec03f */
[----:B------:R-:W-:Y:S01]  /*0d10*/  UIADD3 UR16, UP0, UR7, UR4, URZ ;  /* 0x0000000407107290 */ /* 0x000fe2000ff1e03f */
[----:B------:R-:W-:Y:S01]  /*0d20*/  HGMMA.64x16x16.F32.BF16 R24, gdesc[UR12], R24, gsb0 ;  /* 0x002000000c1879f0 */ /* 0x000fe20008001818 */
[----:B------:R-:W-:Y:S01]  /*0d30*/  R2UR UR14, R16 ;  /* 0x00000000100e72ca */ /* 0x000fe200000e0000 */
[----:B------:R-:W-:Y:S01]  /*0d40*/  IMAD.MOV.U32 R16, RZ, RZ, R12 ;  /* 0x000000ffff107224 */ /* 0x000fe200078e000c */
[----:B------:R-:W-:Y:S01]  /*0d50*/  R2UR UR15, R17 ;  /* 0x00000000110f72ca */ /* 0x000fe200000e0000 */
[----:B------:R-:W-:Y:S01]  /*0d60*/  IMAD.MOV.U32 R17, RZ, RZ, R13 ;  /* 0x000000ffff117224 */ /* 0x000fe200078e000d */
[----:B------:R-:W-:Y:S02]  /*0d70*/  UIADD3.X UR17, URZ, URZ, URZ, UP0, !UPT ;  /* 0x0000003f3f117290 */ /* 0x000fe400087fe43f */
[----:B------:R-:W-:Y:S01]  /*0d80*/  IADD3 R16, P0, R16, UR11, RZ ;  /* 0x0000000b10107c10 */ /* 0x000fe2000ff1e0ff */
[----:B------:R-:W-:Y:S02]  /*0d90*/  ULOP3.LUT UR12, UR16, 0x1000000, URZ, 0xfc, !UPT ;  /* 0x01000000100c7892 */ /* 0x000fe4000f8efc3f */
[----:B------:R-:W-:Y:S01]  /*0da0*/  ULOP3.LUT UR13, UR17, 0x80000020, URZ, 0xfc, !UPT ;  /* 0x80000020110d7892 */ /* 0x000fe2000f8efc3f */
[----:B------:R-:W-:Y:S01]  /*0db0*/  R2UR UR18, R16 ;  /* 0x00000000101272ca */ /* 0x000fe200000e0000 */
[----:B------:R-:W-:Y:S01]  /*0dc0*/  VIADD R16, R19, 0x20 ;  /* 0x0000002013107836 */ /* 0x000fe20000000000 */
[----:B------:R-:W-:Y:S01]  /*0dd0*/  IADD3.X R17, R17, UR5, RZ, P0, !PT ;  /* 0x0000000511117c10 */ /* 0x000fe200087fe4ff */
[----:B------:R-:W-:-:S02]  /*0de0*/  UIADD3.64 UR16, UR16, UR8, URZ ;  /* 0x0000000810107297 */ /* 0x000fc4000fffe03f */
[----:B------:R-:W-:Y:S01]  /*0df0*/  UISETP.GE.AND UP0, UPT, UR10, 0x5, UPT ;  /* 0x000000050a00788c */ /* 0x000fe2000bf06270 */
[----:B------:R-:W-:Y:S01]  /*0e00*/  ISETP.GE.U32.AND P0, PT, R16, 0xb80, PT ;  /* 0x00000b801000780c */ /* 0x000fe20003f06070 */
[----:B------:R-:W-:Y:S01]  /*0e10*/  IMAD.MOV.U32 R16, RZ, RZ, R18 ;  /* 0x000000ffff107224 */ /* 0x000fe200078e0012 */
[----:B------:R-:W-:Y:S01]  /*0e20*/  R2UR UR19, R17 ;  /* 0x00000000111372ca */ /* 0x000fe200000e0000 */
[----:B------:R-:W-:Y:S01]  /*0e30*/  IMAD.MOV.U32 R17, RZ, RZ, R11 ;  /* 0x000000ffff117224 */ /* 0x000fe200078e000b */
[----:B------:R-:W-:Y:S01]  /*0e40*/  UMOV UR5, URZ ;  /* 0x0000003f00057c82 */ /* 0x000fe20008000000 */
[----:B------:R-:W-:Y:S02]  /*0e50*/  IMAD R11, R32, 0x1000, R7 ;  /* 0x00001000200b7824 */ /* 0x000fe400078e0207 */
[----:B------:R-:W-:Y:S01]  /*0e60*/  IMAD.MOV.U32 R18, RZ, RZ, R14 ;  /* 0x000000ffff127224 */ /* 0x000fe200078e000e */
[----:B------:R-:W-:Y:S02]  /*0e70*/  WARPGROUP.DEPBAR.LE gsb0, 0x1 ;  /* 0x00008000000079c5 */ /* 0x000fe40000010100 */
[----:B------:R-:W-:Y:S06]  /*0e80*/  BAR.SYNC.DEFER_BLOCKING 0x0 ;  /* 0x0000000000007b1d */ /* 0x000fec0000010000 */
[----:B------:R-:W-:Y:S01]  /*0e90*/  @!PT LDS RZ, [RZ] ;  /* 0x00000000fffff984 */ /* 0x000fe20000000800 */
[----:B------:R-:W-:Y:S01]  /*0ea0*/  @!PT LDS RZ, [RZ] ;  /* 0x00000000fffff984 */ /* 0x000fe20000000800 */
[----:B------:R-:W-:Y:S01]  /*0eb0*/  @!PT LDS RZ, [RZ] ;  /* 0x00000000fffff984 */ /* 0x000fe20000000800 */
[----:B------:R2:W-:Y:S04]  /*0ec0*/  LDGSTS.E.BYPASS.128 [R11], desc[UR20][R16.64], !P0 ;  /* 0x00000000100b7fae */ /* 0x0005e8000c101c54 */
[----:B------:R-:W0:Y:S04]  /*0ed0*/  LDGDEPBAR ;  /* 0x00000000000079af */ /* 0x000e280000000000 */
[----:B------:R-:W-:Y:S04]  /*0ee0*/  LDGSTS.E.64 [R33+0x5000], desc[UR20][R36.64], !P0 ;  /* 0x0500000024217fae */ /* 0x000fe8000c121a54 */
[----:B------:R-:W0:Y:S01]  /*0ef0*/  LDGDEPBAR ;  /* 0x00000000000079af */ /* 0x000e220000000000 */
[----:B--2---:R-:W-:-:S05]  /*0f00*/  VIADD R11, R19, 0x40 ;  /* 0x00000040130b7836 */ /* 0x004fca0000000000 */
[----:B------:R-:W-:Y:S01]  /*0f10*/  ISETP.GE.U32.AND P0, PT, R11, 0xb80, PT ;  /* 0x00000b800b00780c */ /* 0x000fe20003f06070 */
[C---:B------:R-:W-:Y:S02]  /*0f20*/  IMAD R11, R9.reuse, 0x1000, R7 ;  /* 0x00001000090b7824 */ /* 0x040fe400078e0207 */
[----:B------:R-:W-:-:S05]  /*0f30*/  VIADD R9, R9, 0x1 ;  /* 0x0000000109097836 */ /* 0x000fca0000000000 */
[----:B------:R-:W-:-:S04]  /*0f40*/  ISETP.GE.AND P1, PT, R9, 0x5, PT ;  /* 0x000000050900780c */ /* 0x000fc80003f26270 */
[----:B------:R-:W-:Y:S01]  /*0f50*/  SEL R9, R9, RZ, !P1 ;  /* 0x000000ff09097207 */ /* 0x000fe20004800000 */
[----:B------:R-:W-:-:S04]  /*0f60*/  DEPBAR.LE SB0, 0x6 ;  /* 0x000081800000791a */ /* 0x000fc80000000000 */
[----:B------:R-:W-:Y:S06]  /*0f70*/  BAR.SYNC.DEFER_BLOCKING 0x0 ;  /* 0x0000000000007b1d */ /* 0x000fec0000010000 */
[----:B------:R-:W-:-:S06]  /*0f80*/  WARPGROUP.ARRIVE ;  /* 0x00000000000079c5 */ /* 0x000fcc0000000000 */
[----:B------:R-:W-:Y:S04]  /*0f90*/  HGMMA.64x16x16.F32.BF16 R24, gdesc[UR12], R24 ;  /* 0x002000000c1879f0 */ /* 0x000fe80008701818 */
[----:B------:R-:W-:Y:S01]  /*0fa0*/  HGMMA.64x16x16.F32.BF16 R24, gdesc[UR16], R24, gsb0 ;  /* 0x00200000101879f0 */ /* 0x000fe20008001818 */
[----:B------:R-:W-:-:S04]  /*0fb0*/  USEL UR16, UR10, URZ, !UP0 ;  /* 0x0000003f0a107287 */ /* 0x000fc8000c000000 */
[----:B------:R-:W-:-:S04]  /*0fc0*/  ULEA UR4, UR16, UR6, 0xb ;  /* 0x0000000610047291 */ /* 0x000fc8000f8e583f */
[----:B------:R-:W-:-:S04]  /*0fd0*/  UIADD3 UR4, UR4, 0x5000, URZ ;  /* 0x0000500004047890 */ /* 0x000fc8000fffe03f */
[----:B------:R-:W-:-:S04]  /*0fe0*/  USHF.R.U32.HI UR4, URZ, 0x4, UR4 ;  /* 0x000000043f047899 */ /* 0x000fc80008011604 */
[----:B------:R-:W-:-:S07]  /*0ff0*/  ULOP3.LUT UR4, UR4, 0x3fff, URZ, 0xc0, !UPT ;  /* 0x00003fff04047892 */ /* 0x000fce000f8ec03f */
[----:B------:R-:W-:Y:S01]  /*1000*/  UMOV UR10, UR4 ;  /* 0x00000004000a7c82 */ /* 0x000fe20008000000 */
[----:B------:R-:W-:Y:S02]  /*1010*/  WARPGROUP.DEPBAR.LE gsb0, 0x1 ;  /* 0x00008000000079c5 */ /* 0x000fe40000010100 */
[----:B------:R-:W-:Y:S06]  /*1020*/  BAR.SYNC.DEFER_BLOCKING 0x0 ;  /* 0x0000000000007b1d */ /* 0x000fec0000010000 */
[----:B------:R-:W-:Y:S01]  /*1030*/  @!PT LDS RZ, [RZ] ;  /* 0x00000000fffff984 */ /* 0x000fe20000000800 */
[----:B------:R-:W-:Y:S01]  /*1040*/  @!PT LDS RZ, [RZ] ;  /* 0x00000000fffff984 */ /* 0x000fe20000000800 */
[----:B------:R-:W-:Y:S01]  /*1050*/  @!PT LDS RZ, [RZ] ;  /* 0x00000000fffff984 */ /* 0x000fe20000000800 */
[----:B------:R2:W-:Y:S04]  /*1060*/  LDGSTS.E.BYPASS.128 [R11], desc[UR20][R16.64+0x40], !P0 ;  /* 0x00000040100b7fae */ /* 0x0005e8000c101c54 */
[----:B------:R-:W0:Y:S04]  /*1070*/  LDGDEPBAR ;  /* 0x00000000000079af */ /* 0x000e280000000000 */
[----:B------:R4:W-:Y:S01]  /*1080*/  LDGSTS.E.64 [R35+0x5000], desc[UR20][R36.64+0x40], !P0 ;  /* 0x0500004024237fae */ /* 0x0009e2000c121a54 */
[----:B------:R-:W-:Y:S01]  /*1090*/  IADD3 R32, P0, R18, UR10, RZ ;  /* 0x0000000a12207c10 */ /* 0x000fe2000ff1e0ff */
[----:B------:R-:W-:Y:S01]  /*10a0*/  IMAD.MOV.U32 R18, RZ, RZ, R15 ;  /* 0x000000ffff127224 */ /* 0x000fe200078e000f */
[----:B------:R-:W-:Y:S01]  /*10b0*/  UMOV UR10, UR5 ;  /* 0x00000005000a7c82 */ /* 0x000fe20008000000 */
[----:B------:R-:W0:Y:S01]  /*10c0*/  LDGDEPBAR ;  /* 0x00000000000079af */ /* 0x000e220000000000 */
[----:B------:R-:W-:Y:S01]  /*10d0*/  R2UR UR14, R32 ;  /* 0x00000000200e72ca */ /* 0x000fe200000e0000 */
[----:B--2---:R-:W-:Y:S01]  /*10e0*/  IMAD.MOV.U32 R11, RZ, RZ, R12 ;  /* 0x000000ffff0b7224 */ /* 0x004fe200078e000c */
[----:B------:R-:W-:Y:S01]  /*10f0*/  IADD3.X R33, R18, UR10, RZ, P0, !PT ;  /* 0x0000000a12217c10 */ /* 0x000fe200087fe4ff */
[----:B------:R-:W-:Y:S01]  /*1100*/  ULEA UR10, UR16, UR6, 0xc ;  /* 0x00000006100a7291 */ /* 0x000fe2000f8e603f */
[----:B------:R-:W-:Y:S01]  /*1110*/  IMAD.MOV.U32 R18, RZ, RZ, R14 ;  /* 0x000000ffff127224 */ /* 0x000fe200078e000e */
[----:B------:R-:W-:Y:S01]  /*1120*/  UIADD3 UR16, UR16, 0x1, URZ ;  /* 0x0000000110107890 */ /* 0x000fe2000fffe03f */
[----:B------:R-:W-:Y:S01]  /*1130*/  R2UR UR15, R33 ;  /* 0x00000000210f72ca */ /* 0x000fe200000e0000 */
[----:B------:R-:W-:Y:S01]  /*1140*/  USHF.R.U32.HI UR10, URZ, 0x4, UR10 ;  /* 0x000000043f0a7899 */ /* 0x000fe2000801160a */
[----:B----4-:R-:W-:-:S03]  /*1150*/  IMAD R35, R9, 0x800, R8 ;  /* 0x0000080009237824 */ /* 0x010fc600078e0208 */
[----:B------:R-:W-:-:S04]  /*1160*/  ULOP3.LUT UR10, UR10, 0x3fff, URZ, 0xc0, !UPT ;  /* 0x00003fff0a0a7892 */ /* 0x000fc8000f8ec03f */
[----:B------:R-:W-:-:S04]  /*1170*/  UIADD3 UR10, UP0, UR7, UR10, URZ ;  /* 0x0000000a070a7290 */ /* 0x000fc8000ff1e03f */
[----:B------:R-:W-:Y:S02]  /*1180*/  UIADD3.X UR11, URZ, URZ, URZ, UP0, !UPT ;  /* 0x0000003f3f0b7290 */ /* 0x000fe400087fe43f */
[----:B------:R-:W-:Y:S01]  /*1190*/  ULOP3.LUT UR12, UR10, 0x1000000, URZ, 0xfc, !UPT ;  /* 0x010000000a0c7892 */ /* 0x000fe2000f8efc3f */
[----:B------:R-:W-:-:S04]  /*11a0*/  DEPBAR.LE SB0, 0x6 ;  /* 0x000081800000791a */ /* 0x000fc80000000000 */
[----:B------:R-:W-:Y:S01]  /*11b0*/  BAR.SYNC.DEFER_BLOCKING 0x0 ;  /* 0x0000000000007b1d */ /* 0x000fe20000010000 */
[----:B------:R-:W-:Y:S02]  /*11c0*/  ULOP3.LUT UR13, UR11, 0x80000020, URZ, 0xfc, !UPT ;  /* 0x800000200b0d7892 */ /* 0x000fe4000f8efc3f */
[----:B------:R-:W-:-:S04]  /*11d0*/  UISETP.GE.AND UP0, UPT, UR16, 0x5, UPT ;  /* 0x000000051000788c */ /* 0x000fc8000bf06270 */
[----:B------:R-:W-:Y:S01]  /*11e0*/  USEL UR16, UR16, URZ, !UP0 ;  /* 0x0000003f10107287 */ /* 0x000fe2000c000000 */
[----:B------:R-:W-:-:S06]  /*11f0*/  WARPGROUP.ARRIVE ;  /* 0x00000000000079c5 */ /* 0x000fcc0000000000 */
[----:B------:R-:W-:Y:S01]  /*1200*/  HGMMA.64x16x16.F32.BF16 R24, gdesc[UR12], R24 ;  /* 0x002000000c1879f0 */ /* 0x000fe20008701818 */
[----:B------:R-:W-:Y:S01]  /*1210*/  UMOV UR12, UR4 ;  /* 0x00000004000c7c82 */ /* 0x000fe20008000000 */
[----:B------:R-:W-:Y:S01]  /*1220*/  ULEA UR4, UR16, UR6, 0xb ;  /* 0x0000000610047291 */ /* 0x000fe2000f8e583f */
[----:B------:R-:W-:Y:S01]  /*1230*/  IADD3 R32, P0, R11, UR12, RZ ;  /* 0x0000000c0b207c10 */ /* 0x000fe2000ff1e0ff */
[----:B------:R-:W-:Y:S01]  /*1240*/  IMAD.MOV.U32 R11, RZ, RZ, R13 ;  /* 0x000000ffff0b7224 */ /* 0x000fe200078e000d */
[----:B------:R-:W-:Y:S02]  /*1250*/  UIADD3.64 UR12, UR10, UR8, URZ ;  /* 0x000000080a0c7297 */ /* 0x000fe4000fffe03f */
[----:B------:R-:W-:Y:S01]  /*1260*/  R2UR UR14, R32 ;  /* 0x00000000200e72ca */ /* 0x000fe200000e0000 */
[----:B------:R-:W-:Y:S01]  /*1270*/  UIADD3 UR4, UR4, 0x5000, URZ ;  /* 0x0000500004047890 */ /* 0x000fe2000fffe03f */
[----:B------:R-:W-:Y:S01]  /*1280*/  IADD3.X R33, R11, UR5, RZ, P0, !PT ;  /* 0x000000050b217c10 */ /* 0x000fe200087fe4ff */
[----:B------:R-:W-:Y:S01]  /*1290*/  VIADD R11, R19, 0x60 ;  /* 0x00000060130b7836 */ /* 0x000fe20000000000 */
[----:B------:R-:W-:Y:S01]  /*12a0*/  UMOV UR5, URZ ;  /* 0x0000003f00057c82 */ /* 0x000fe20008000000 */
[----:B------:R-:W-:Y:S01]  /*12b0*/  USHF.R.U32.HI UR4, URZ, 0x4, UR4 ;  /* 0x000000043f047899 */ /* 0x000fe20008011604 */
[----:B------:R-:W-:-:S02]  /*12c0*/  R2UR UR15, R33 ;  /* 0x00000000210f72ca */ /* 0x000fc400000e0000 */
[----:B------:R-:W-:Y:S01]  /*12d0*/  ISETP.GE.U32.AND P0, PT, R11, 0xb80, PT ;  /* 0x00000b800b00780c */ /* 0x000fe20003f06070 */
[C---:B------:R-:W-:Y:S01]  /*12e0*/  IMAD R11, R9.reuse, 0x1000, R7 ;  /* 0x00001000090b7824 */ /* 0x040fe200078e0207 */
[----:B------:R-:W-:Y:S01]  /*12f0*/  ULOP3.LUT UR4, UR4, 0x3fff, URZ, 0xc0, !UPT ;  /* 0x00003fff04047892 */ /* 0x000fe2000f8ec03f */
[----:B------:R-:W-:-:S05]  /*1300*/  VIADD R9, R9, 0x1 ;  /* 0x0000000109097836 */ /* 0x000fca0000000000 */
[----:B------:R-:W-:Y:S01]  /*1310*/  ISETP.GE.AND P1, PT, R9, 0x5, PT ;  /* 0x000000050900780c */ /* 0x000fe20003f26270 */
[----:B------:R-:W-:-:S03]  /*1320*/  UMOV UR10, UR4 ;  /* 0x00000004000a7c82 */ /* 0x000fc60008000000 */
[----:B------:R-:W-:Y:S01]  /*1330*/  SEL R9, R9, RZ, !P1 ;  /* 0x000000ff09097207 */ /* 0x000fe20004800000 */
[----:B------:R-:W-:Y:S03]  /*1340*/  HGMMA.64x16x16.F32.BF16 R24, gdesc[UR12], R24, gsb0 ;  /* 0x002000000c1879f0 */ /* 0x000fe60008001818 */
        /* <DEDUP_REMOVED lines=59> */
[----:B------:R-:W-:Y:S01]  /*1700*/  LDGSTS.E.64 [R35+0x5000], desc[UR20][R36.64+0xc0], !P0 ;  /* 0x050000c024237fae */ /* 0x000fe2000c121a54 */
        /* <DEDUP_REMOVED lines=8> */
[----:B------:R-:W-:-:S02]  /*1790*/  IMAD.MOV.U32 R18, RZ, RZ, R14 ;  /* 0x000000ffff127224 */ /* 0x000fc400078e000e */
[----:B------:R-:W-:Y:S01]  /*17a0*/  R2UR UR15, R33 ;  /* 0x00000000210f72ca */ /* 0x000fe200000e0000 */
[----:B------:R-:W-:-:S04]  /*17b0*/  USHF.R.U32.HI UR10, URZ, 0x4, UR10 ;  /* 0x000000043f0a7899 */ /* 0x000fc8000801160a */
[----:B------:R-:W-:-:S04]  /*17c0*/  ULOP3.LUT UR10, UR10, 0x3fff, URZ, 0xc0, !UPT ;  /* 0x00003fff0a0a7892 */ /* 0x000fc8000f8ec03f */
[----:B------:R-:W-:-:S04]  /*17d0*/  UIADD3 UR10, UP0, UR7, UR10, URZ ;  /* 0x0000000a070a7290 */ /* 0x000fc8000ff1e03f */
[----:B------:R-:W-:Y:S02]  /*17e0*/  UIADD3.X UR11, URZ, URZ, URZ, UP0, !UPT ;  /* 0x0000003f3f0b7290 */ /* 0x000fe400087fe43f */
[----:B------:R-:W-:Y:S01]  /*17f0*/  ULOP3.LUT UR12, UR10, 0x1000000, URZ, 0xfc, !UPT ;  /* 0x010000000a0c7892 */ /* 0x000fe2000f8efc3f */
[----:B------:R-:W-:-:S04]  /*1800*/  DEPBAR.LE SB0, 0x6 ;  /* 0x000081800000791a */ /* 0x000fc80000000000 */
[----:B------:R-:W-:Y:S01]  /*1810*/  BAR.SYNC.DEFER_BLOCKING 0x0 ;  /* 0x0000000000007b1d */ /* 0x000fe20000010000 */
[----:B------:R-:W-:-:S05]  /*1820*/  ULOP3.LUT UR13, UR11, 0x80000020, URZ, 0xfc, !UPT ;  /* 0x800000200b0d7892 */ /* 0x000fca000f8efc3f */
[----:B------:R-:W-:-:S06]  /*1830*/  WARPGROUP.ARRIVE ;  /* 0x00000000000079c5 */ /* 0x000fcc0000000000 */
[----:B------:R-:W-:Y:S01]  /*1840*/  HGMMA.64x16x16.F32.BF16 R24, gdesc[UR12], R24 ;  /* 0x002000000c1879f0 */ /* 0x000fe20008701818 */
[----:B------:R-:W-:Y:S01]  /*1850*/  UMOV UR12, UR4 ;  /* 0x00000004000c7c82 */ /* 0x000fe20008000000 */
[----:B------:R-:W-:Y:S01]  /*1860*/  UIADD3 UR4, UR16, 0x1, URZ ;  /* 0x0000000110047890 */ /* 0x000fe2000fffe03f */
[----:B------:R-:W-:Y:S01]  /*1870*/  IADD3 R32, P0, R11, UR12, RZ ;  /* 0x0000000c0b207c10 */ /* 0x000fe2000ff1e0ff */
[----:B------:R-:W-:Y:S01]  /*1880*/  IMAD.MOV.U32 R11, RZ, RZ, R13 ;  /* 0x000000ffff0b7224 */ /* 0x000fe200078e000d */
[----:B------:R-:W-:Y:S02]  /*1890*/  UIADD3.64 UR12, UR10, UR8, URZ ;  /* 0x000000080a0c7297 */ /* 0x000fe4000fffe03f */
[----:B------:R-:W-:Y:S01]  /*18a0*/  R2UR UR14, R32 ;  /* 0x00000000200e72ca */ /* 0x000fe200000e0000 */
[----:B------:R-:W-:Y:S01]  /*18b0*/  UISETP.GE.AND UP0, UPT, UR4, 0x5, UPT ;  /* 0x000000050400788c */ /* 0x000fe2000bf06270 */
[----:B------:R-:W-:Y:S01]  /*18c0*/  IADD3.X R33, R11, UR5, RZ, P0, !PT ;  /* 0x000000050b217c10 */ /* 0x000fe200087fe4ff */
[----:B------:R-:W-:-:S02]  /*18d0*/  VIADD R11, R19, 0xa0 ;  /* 0x000000a0130b7836 */ /* 0x000fc40000000000 */
[----:B------:R-:W-:Y:S01]  /*18e0*/  USEL UR18, UR4, URZ, !UP0 ;  /* 0x0000003f04127287 */ /* 0x000fe2000c000000 */
[----:B------:R-:W-:Y:S01]  /*18f0*/  R2UR UR15, R33 ;  /* 0x00000000210f72ca */ /* 0x000fe200000e0000 */
[----:B------:R-:W-:Y:S01]  /*1900*/  IMAD R33, R9, 0x800, R8 ;  /* 0x0000080009217824 */ /* 0x000fe200078e0208 */
[----:B------:R-:W-:Y:S01]  /*1910*/  ISETP.GE.U32.AND P0, PT, R11, 0xb80, PT ;  /* 0x00000b800b00780c */ /* 0x000fe20003f06070 */
[C---:B------:R-:W-:Y:S01]  /*1920*/  IMAD R11, R9.reuse, 0x1000, R7 ;  /* 0x00001000090b7824 */ /* 0x040fe200078e0207 */
[----:B------:R-:W-:Y:S01]  /*1930*/  ULEA UR4, UR18, UR6, 0xb ;  /* 0x0000000612047291 */ /* 0x000fe2000f8e583f */
[----:B------:R-:W-:Y:S01]  /*1940*/  VIADD R9, R9, 0x1 ;  /* 0x0000000109097836 */ /* 0x000fe20000000000 */
[----:B------:R-:W-:Y:S01]  /*1950*/  ULEA UR5, UR18, UR6, 0xc ;  /* 0x0000000612057291 */ /* 0x000fe2000f8e603f */
[----:B------:R-:W-:Y:S01]  /*1960*/  VIADD R19, R19, 0xc0 ;  /* 0x000000c013137836 */ /* 0x000fe20000000000 */
[----:B------:R-:W-:Y:S02]  /*1970*/  UIADD3 UR4, UR4, 0x5000, URZ ;  /* 0x0000500004047890 */ /* 0x000fe4000fffe03f */
[----:B------:R-:W-:Y:S01]  /*1980*/  USHF.R.U32.HI UR5, URZ, 0x4, UR5 ;  /* 0x000000043f057899 */ /* 0x000fe20008011605 */
[----:B------:R-:W-:Y:S01]  /*1990*/  ISETP.GE.AND P1, PT, R9, 0x5, PT ;  /* 0x000000050900780c */ /* 0x000fe20003f26270 */
[----:B------:R-:W-:-:S02]  /*19a0*/  USHF.R.U32.HI UR4, URZ, 0x4, UR4 ;  /* 0x000000043f047899 */ /* 0x000fc40008011604 */
[----:B------:R-:W-:Y:S01]  /*19b0*/  ULOP3.LUT UR16, UR5, 0x3fff, URZ, 0xc0, !UPT ;  /* 0x00003fff05107892 */ /* 0x000fe2000f8ec03f */
[----:B------:R-:W-:Y:S01]  /*19c0*/  SEL R32, R9, RZ, !P1 ;  /* 0x000000ff09207207 */ /* 0x000fe20004800000 */
[----:B------:R-:W-:Y:S01]  /*19d0*/  ULOP3.LUT UR4, UR4, 0x3fff, URZ, 0xc0, !UPT ;  /* 0x00003fff04047892 */ /* 0x000fe2000f8ec03f */
[----:B------:R-:W-:Y:S01]  /*19e0*/  IADD3 R34, P1, R36, 0x180, RZ ;  /* 0x0000018024227810 */ /* 0x000fe20007f3e0ff */
[----:B------:R-:W-:Y:S01]  /*19f0*/  UMOV UR5, URZ ;  /* 0x0000003f00057c82 */ /* 0x000fe20008000000 */
[----:B------:R-:W-:-:S03]  /*1a00*/  UIADD3 UR16, UP0, UR7, UR16, URZ ;  /* 0x0000001007107290 */ /* 0x000fc6000ff1e03f */
[----:B------:R-:W-:Y:S01]  /*1a10*/  UMOV UR7, UR5 ;  /* 0x0000000500077c82 */ /* 0x000fe20008000000 */
[----:B------:R-:W-:Y:S01]  /*1a20*/  UMOV UR10, UR4 ;  /* 0x00000004000a7c82 */ /* 0x000fe20008000000 */
[----:B------:R-:W-:Y:S01]  /*1a30*/  UIADD3.X UR17, URZ, URZ, URZ, UP0, !UPT ;  /* 0x0000003f3f117290 */ /* 0x000fe200087fe43f */
[----:B------:R-:W-:-:S03]  /*1a40*/  IMAD.X R9, RZ, RZ, R37, P1 ;  /* 0x000000ffff097224 */ /* 0x000fc600008e0625 */
[----:B------:R-:W-:Y:S01]  /*1a50*/  UIADD3.64 UR8, UR16, UR8, URZ ;  /* 0x0000000810087297 */ /* 0x000fe2000fffe03f */
[----:B------:R-:W-:Y:S01]  /*1a60*/  HGMMA.64x16x16.F32.BF16 R24, gdesc[UR12], R24, gsb0 ;  /* 0x002000000c1879f0 */ /* 0x000fe20008001818 */
[----:B------:R-:W-:Y:S02]  /*1a70*/  ULOP3.LUT UR12, UR16, 0x1000000, URZ, 0xfc, !UPT ;  /* 0x01000000100c7892 */ /* 0x000fe4000f8efc3f */
[----:B------:R-:W-:Y:S01]  /*1a80*/  ULOP3.LUT UR13, UR17, 0x80000020, URZ, 0xfc, !UPT ;  /* 0x80000020110d7892 */ /* 0x000fe2000f8efc3f */
        /* <DEDUP_REMOVED lines=8> */
[----:B------:R-:W-:-:S02]  /*1b10*/  IADD3 R14, P0, R18, UR10, RZ ;  /* 0x0000000a120e7c10 */ /* 0x000fc4000ff1e0ff */
[----:B------:R-:W-:Y:S01]  /*1b20*/  IADD3 R18, P2, R16, 0x180, RZ ;  /* 0x0000018010127810 */ /* 0x000fe20007f5e0ff */
[----:B------:R-:W0:Y:S01]  /*1b30*/  LDGDEPBAR ;  /* 0x00000000000079af */ /* 0x000e220000000000 */
[----:B------:R-:W-:Y:S01]  /*1b40*/  IADD3.X R15, R15, UR7, RZ, P0, !PT ;  /* 0x000000070f0f7c10 */ /* 0x000fe200087fe4ff */
[----:B--2---:R-:W-:Y:S01]  /*1b50*/  IMAD.MOV.U32 R11, RZ, RZ, R12 ;  /* 0x000000ffff0b7224 */ /* 0x004fe200078e000c */
[----:B------:R-:W-:Y:S01]  /*1b60*/  R2UR UR14, R14 ;  /* 0x000000000e0e72ca */ /* 0x000fe200000e0000 */
[----:B------:R-:W-:Y:S01]  /*1b70*/  UMOV UR7, UR4 ;  /* 0x0000000400077c82 */ /* 0x000fe20008000000 */
[----:B------:R-:W-:Y:S01]  /*1b80*/  R2UR UR15, R15 ;  /* 0x000000000f0f72ca */ /* 0x000fe200000e0000 */
[----:B------:R-:W-:Y:S01]  /*1b90*/  UMOV UR4, UR18 ;  /* 0x0000001200047c82 */ /* 0x000fe20008000000 */
[----:B------:R-:W-:Y:S01]  /*1ba0*/  IADD3 R14, P0, R11, UR7, RZ ;  /* 0x000000070b0e7c10 */ /* 0x000fe2000ff1e0ff */
[----:B------:R-:W-:-:S03]  /*1bb0*/  IMAD.X R11, RZ, RZ, R17, P2 ;  /* 0x000000ffff0b7224 */ /* 0x000fc600010e0611 */
[----:B------:R-:W-:Y:S01]  /*1bc0*/  IADD3.X R15, R13, UR5, RZ, P0, !PT ;  /* 0x000000050d0f7c10 */ /* 0x000fe200087fe4ff */
[----:B------:R-:W-:Y:S01]  /*1bd0*/  IMAD R13, R32, 0x1000, R7 ;  /* 0x00001000200d7824 */ /* 0x000fe200078e0207 */
[----:B------:R-:W-:Y:S02]  /*1be0*/  R2UR UR10, R14 ;  /* 0x000000000e0a72ca */ /* 0x000fe400000e0000 */
[----:B------:R-:W-:Y:S01]  /*1bf0*/  R2UR UR11, R15 ;  /* 0x000000000f0b72ca */ /* 0x000fe200000e0000 */
[----:B------:R-:W-:Y:S01]  /*1c00*/  IMAD R15, R32, 0x800, R8 ;  /* 0x00000800200f7824 */ /* 0x000fe200078e0208 */
[----:B------:R-:W-:Y:S01]  /*1c10*/  ISETP.GE.U32.AND P0, PT, R19, 0xb80, PT ;  /* 0x00000b801300780c */ /* 0x000fe20003f06070 */
[----:B------:R-:W-:-:S04]  /*1c20*/  DEPBAR.LE SB0, 0x6 ;  /* 0x000081800000791a */ /* 0x000fc80000000000 */
[----:B------:R-:W-:Y:S06]  /*1c30*/  BAR.SYNC.DEFER_BLOCKING 0x0 ;  /* 0x0000000000007b1d */ /* 0x000fec0000010000 */
[----:B------:R-:W-:-:S06]  /*1c40*/  WARPGROUP.ARRIVE ;  /* 0x00000000000079c5 */ /* 0x000fcc0000000000 */
[----:B------:R-:W-:Y:S04]  /*1c50*/  HGMMA.64x16x16.F32.BF16 R24, gdesc[UR12], R24 ;  /* 0x002000000c1879f0 */ /* 0x000fe80008701818 */
        /* <DEDUP_REMOVED lines=9> */
[----:B------:R-:W-:-:S03]  /*1cf0*/  ISETP.GE.U32.AND P0, PT, R19, 0xbe0, PT ;  /* 0x00000be01300780c */ /* 0x000fc60003f06070 */
[----:B------:R-:W0:Y:S10]  /*1d00*/  LDGDEPBAR ;  /* 0x00000000000079af */ /* 0x000e340000000000 */
[----:B---34-:R-:W-:Y:S05]  /*1d10*/  @!P0 BRA `(.L_x_0) ;  /* 0xffffffe800d88947 */ /* 0x018fea000383ffff */
[----:B------:R-:W-:Y:S02]  /*1d20*/  WARPGROUP.DEPBAR.LE gsb0, 0x0 ;  /* 0x00008000000079c5 */ /* 0x000fe40000010000 */
[----:B------:R-:W-:-:S04]  /*1d30*/  DEPBAR.LE SB0, 0x0 ;  /* 0x000080000000791a */ /* 0x000fc80000000000 */
[----:B------:R-:W-:Y:S01]  /*1d40*/  IMAD.SHL.U32 R7, R21, 0x10, RZ ;  /* 0x0000001015077824 */ /* 0x000fe200078e00ff */
[----:B------:R-:W-:Y:S01]  /*1d50*/  LOP3.LUT R3, R3, 0x10, RZ, 0xc0, !PT ;  /* 0x0000001003037812 */ /* 0x000fe200078ec0ff */
[----:B------:R-:W-:Y:S01]  /*1d60*/  IMAD.SHL.U32 R21, R21, 0x8, RZ ;  /* 0x0000000815157824 */ /* 0x000fe200078e00ff */
[----:B------:R-:W-:Y:S02]  /*1d70*/  F2FP.BF16.F32.PACK_AB R24, R25, R24 ;  /* 0x000000181918723e */ /* 0x000fe400000010ff */
[----:B------:R-:W-:Y:S02]  /*1d80*/  LOP3.LUT R7, R7, 0x30, RZ, 0xc0, !PT ;  /* 0x0000003007077812 */ /* 0x000fe400078ec0ff */
[----:B------:R-:W-:Y:S02]  /*1d90*/  LOP3.LUT R20, R3, 0x8, R20, 0xf8, !PT ;  /* 0x0000000803147812 */ /* 0x000fe400078ef814 */
[----:B------:R-:W-:Y:S02]  /*1da0*/  LOP3.LUT R7, R7, 0xf, R0, 0xf8, !PT ;  /* 0x0000000f07077812 */ /* 0x000fe400078ef800 */
[----:B------:R-:W-:-:S02]  /*1db0*/  F2FP.BF16.F32.PACK_AB R25, R27, R26 ;  /* 0x0000001a1b19723e */ /* 0x000fc400000010ff */
[----:B------:R-:W-:Y:S01]  /*1dc0*/  F2FP.BF16.F32.PACK_AB R26, R29, R28 ;  /* 0x0000001c1d1a723e */ /* 0x000fe200000010ff */
[----:B------:R-:W-:Y:S01]  /*1dd0*/  IMAD R7, R7, 0x28, R20 ;  /* 0x0000002807077824 */ /* 0x000fe200078e0214 */
[----:B------:R-:W-:Y:S02]  /*1de0*/  F2FP.BF16.F32.PACK_AB R27, R31, R30 ;  /* 0x0000001e1f1b723e */ /* 0x000fe400000010ff */
[----:B------:R-:W-:Y:S02]  /*1df0*/  LOP3.LUT R5, R2, 0x18, R5, 0xf8, !PT ;  /* 0x0000001802057812 */ /* 0x000fe400078ef805 */
[----:B------:R-:W-:Y:S01]  /*1e00*/  LEA R7, R7, UR6, 0x1 ;  /* 0x0000000607077c11 */ /* 0x000fe2000f8e08ff */
[----:B------:R-:W-:Y:S01]  /*1e10*/  BAR.SYNC.DEFER_BLOCKING 0x0 ;  /* 0x0000000000007b1d */ /* 0x000fe20000010000 */
[----:B------:R-:W-:Y:S02]  /*1e20*/  ISETP.GE.AND P0, PT, R4, 0x1000, PT ;  /* 0x000010000400780c */ /* 0x000fe40003f06270 */
[----:B------:R-:W-:-:S02]  /*1e30*/  LOP3.LUT R8, R21, 0x38, RZ, 0xc0, !PT ;  /* 0x0000003815087812 */ /* 0x000fc400078ec0ff */
[----:B------:R-:W-:Y:S02]  /*1e40*/  ISETP.LT.AND P0, PT, R5, 0xc00, !P0 ;  /* 0x00000c000500780c */ /* 0x000fe40004701270 */
[----:B------:R-:W-:-:S05]  /*1e50*/  LOP3.LUT R23, R8, 0x7, R23, 0xf8, !PT ;  /* 0x0000000708177812 */ /* 0x000fca00078ef817 */
[----:B------:R-:W-:-:S05]  /*1e60*/  IMAD R23, R23, 0x28, R6 ;  /* 0x0000002817177824 */ /* 0x000fca00078e0206 */
[----:B------:R-:W-:Y:S01]  /*1e70*/  LEA R23, R23, UR6, 0x1 ;  /* 0x0000000617177c11 */ /* 0x000fe2000f8e08ff */
[----:B------:R2:W-:Y:S01]  /*1e80*/  STSM.16.M88.4 [R7], R24 ;  /* 0x0000001807007844 */ /* 0x0005e20000000200 */
[----:B------:R-:W-:Y:S06]  /*1e90*/  BAR.SYNC.DEFER_BLOCKING 0x0 ;  /* 0x0000000000007b1d */ /* 0x000fec0000010000 */
[----:B--2---:R-:W-:Y:S05]  /*1ea0*/  @!P0 EXIT ;  /* 0x000000000000894d */ /* 0x004fea0003800000 */
[----:B------:R-:W1:Y:S01]  /*1eb0*/  LDS.128 R20, [R23] ;  /* 0x0000000017147984 */ /* 0x000e620000000c00 */
[----:B------:R-:W2:Y:S01]  /*1ec0*/  LDC.64 R2, c[0x0][0x220] ;  /* 0x00008800ff027b82 */ /* 0x000ea20000000a00 */
[----:B------:R-:W-:-:S04]  /*1ed0*/  IMAD R5, R4, 0xc00, R5 ;  /* 0x00000c0004057824 */ /* 0x000fc800078e0205 */
[----:B--2---:R-:W-:-:S05]  /*1ee0*/  IMAD.WIDE R2, R5, 0x2, R2 ;  /* 0x0000000205027825 */ /* 0x004fca00078e0202 */
[----:B-1----:R-:W-:Y:S01]  /*1ef0*/  STG.E.128 desc[UR20][R2.64], R20 ;  /* 0x0000001402007986 */ /* 0x002fe2000c101d14 */
[----:B------:R-:W-:Y:S05]  /*1f00*/  EXIT ;  /* 0x000000000000794d */ /* 0x000fea0003800000 */
.L_x_1:
[----:B------:R-:W-:-:S00]  /*1f10*/  BRA `(.L_x_1) ;  /* 0xfffffffc00fc7947 */ /* 0x000fc0000383ffff */
[----:B------:R-:W-:-:S00]  /*1f20*/  NOP ;  /* 0x0000000000007918 */ /* 0x000fc00000000000 */
        /* <DEDUP_REMOVED lines=13> */
.L_x_2:


//--------------------- .nv.shared.triton_mm      --------------------------
	.section	.nv.shared.triton_mm,"aw",@nobits
	.sectionflags	@""
	.align	16
	.zero		1024


//--------------------- .nv.constant0.triton_mm   --------------------------
	.section	.nv.constant0.triton_mm,"a",@progbits
	.sectionflags	@""
	.align	4
.nv.constant0.triton_mm:
	.zero		552
